	.headerflags	@"EF_CUDA_TEXMODE_UNIFIED EF_CUDA_64BIT_ADDRESS EF_CUDA_ACCELERATORS EF_CUDA_SM90 EF_CUDA_VIRTUAL_SM(EF_CUDA_SM90)"
	.elftype	@"ET_EXEC"


//--------------------- .nv.info                  --------------------------
	.section	.nv.info,"",@"SHT_CUDA_INFO"
	.align	4


	//----- nvinfo : EIATTR_REGCOUNT
	.align		4
        /*0000*/ 	.byte	0x04, 0x2f
        /*0002*/ 	.short	(.L_1 - .L_0)
	.align		4
.L_0:
        /*0004*/ 	.word	index@(triton_poi_fused_add_convolution_25)
        /*0008*/ 	.word	0x0000001e


	//----- nvinfo : EIATTR_MIN_STACK_SIZE
	.align		4
.L_1:
        /*000c*/ 	.byte	0x04, 0x12
        /*000e*/ 	.short	(.L_3 - .L_2)
	.align		4
.L_2:
        /*0010*/ 	.word	index@(triton_poi_fused_add_convolution_25)
        /*0014*/ 	.word	0x00000000


	//----- nvinfo : EIATTR_FRAME_SIZE
	.align		4
.L_3:
        /*0018*/ 	.byte	0x04, 0x11
        /*001a*/ 	.short	(.L_5 - .L_4)
	.align		4
.L_4:
        /*001c*/ 	.word	index@(triton_poi_fused_add_convolution_25)
        /*0020*/ 	.word	0x00000000


	//----- nvinfo : EIATTR_MIN_STACK_SIZE
	.align		4
.L_5:
        /*0024*/ 	.byte	0x04, 0x12
        /*0026*/ 	.short	(.L_7 - .L_6)
	.align		4
.L_6:
        /*0028*/ 	.word	index@(triton_poi_fused_add_convolution_25)
        /*002c*/ 	.word	0x00000000
.L_7:


//--------------------- .nv.info.triton_poi_fused_add_convolution_25 --------------------------
	.section	.nv.info.triton_poi_fused_add_convolution_25,"",@"SHT_CUDA_INFO"
	.sectionflags	@""
	.align	4


	//----- nvinfo : EIATTR_CUDA_API_VERSION
	.align		4
        /*0000*/ 	.byte	0x04, 0x37
        /*0002*/ 	.short	(.L_9 - .L_8)
.L_8:
        /*0004*/ 	.word	0x0000007c


	//----- nvinfo : EIATTR_KPARAM_INFO
	.align		4
.L_9:
        /*0008*/ 	.byte	0x04, 0x17
        /*000a*/ 	.short	(.L_11 - .L_10)
.L_10:
        /*000c*/ 	.word	0x00000000
        /*0010*/ 	.short	0x0008
        /*0012*/ 	.short	0x0040
        /*0014*/ 	.byte	0x00, 0xf0, 0x11, 0x00


	//----- nvinfo : EIATTR_KPARAM_INFO
	.align		4
.L_11:
        /*0018*/ 	.byte	0x04, 0x17
        /*001a*/ 	.short	(.L_13 - .L_12)
.L_12:
        /*001c*/ 	.word	0x00000000
        /*0020*/ 	.short	0x0007
        /*0022*/ 	.short	0x0038
        /*0024*/ 	.byte	0x00, 0xf4, 0x21, 0x00


	//----- nvinfo : EIATTR_KPARAM_INFO
	.align		4
.L_13:
        /*0028*/ 	.byte	0x04, 0x17
        /*002a*/ 	.short	(.L_15 - .L_14)
.L_14:
        /*002c*/ 	.word	0x00000000
        /*0030*/ 	.short	0x0006
        /*0032*/ 	.short	0x0030
        /*0034*/ 	.byte	0x00, 0xf4, 0x21, 0x00


	//----- nvinfo : EIATTR_KPARAM_INFO
	.align		4
.L_15:
        /*0038*/ 	.byte	0x04, 0x17
        /*003a*/ 	.short	(.L_17 - .L_16)
.L_16:
        /*003c*/ 	.word	0x00000000
        /*0040*/ 	.short	0x0005
        /*0042*/ 	.short	0x0028
        /*0044*/ 	.byte	0x00, 0xf4, 0x21, 0x00


	//----- nvinfo : EIATTR_KPARAM_INFO
	.align		4
.L_17:
        /*0048*/ 	.byte	0x04, 0x17
        /*004a*/ 	.short	(.L_19 - .L_18)
.L_18:
        /*004c*/ 	.word	0x00000000
        /*0050*/ 	.short	0x0004
        /*0052*/ 	.short	0x0020
        /*0054*/ 	.byte	0x00, 0xf4, 0x21, 0x00


	//----- nvinfo : EIATTR_KPARAM_INFO
	.align		4
.L_19:
        /*0058*/ 	.byte	0x04, 0x17
        /*005a*/ 	.short	(.L_21 - .L_20)
.L_20:
        /*005c*/ 	.word	0x00000000
        /*0060*/ 	.short	0x0003
        /*0062*/ 	.short	0x0018
        /*0064*/ 	.byte	0x00, 0xf4, 0x21, 0x00


	//----- nvinfo : EIATTR_KPARAM_INFO
	.align		4
.L_21:
        /*0068*/ 	.byte	0x04, 0x17
        /*006a*/ 	.short	(.L_23 - .L_22)
.L_22:
        /*006c*/ 	.word	0x00000000
        /*0070*/ 	.short	0x0002
        /*0072*/ 	.short	0x0010
        /*0074*/ 	.byte	0x00, 0xf4, 0x21, 0x00


	//----- nvinfo : EIATTR_KPARAM_INFO
	.align		4
.L_23:
        /*0078*/ 	.byte	0x04, 0x17
        /*007a*/ 	.short	(.L_25 - .L_24)
.L_24:
        /*007c*/ 	.word	0x00000000
        /*0080*/ 	.short	0x0001
        /*0082*/ 	.short	0x0008
        /*0084*/ 	.byte	0x00, 0xf4, 0x21, 0x00


	//----- nvinfo : EIATTR_KPARAM_INFO
	.align		4
.L_25:
        /*0088*/ 	.byte	0x04, 0x17
        /*008a*/ 	.short	(.L_27 - .L_26)
.L_26:
        /*008c*/ 	.word	0x00000000
        /*0090*/ 	.short	0x0000
        /*0092*/ 	.short	0x0000
        /*0094*/ 	.byte	0x00, 0xf4, 0x21, 0x00


	//----- nvinfo : EIATTR_SPARSE_MMA_MASK
	.align		4
.L_27:
        /*0098*/ 	.byte	0x03, 0x50
        /*009a*/ 	.short	0x0000


	//----- nvinfo : EIATTR_MAXREG_COUNT
	.align		4
        /*009c*/ 	.byte	0x03, 0x1b
        /*009e*/ 	.short	0x00ff


	//----- nvinfo : EIATTR_EXIT_INSTR_OFFSETS
	.align		4
        /*00a0*/ 	.byte	0x04, 0x1c
        /*00a2*/ 	.short	(.L_29 - .L_28)


	//   ....[0]....
.L_28:
        /*00a4*/ 	.word	0x00000350


	//----- nvinfo : EIATTR_REQNTID
	.align		4
.L_29:
        /*00a8*/ 	.byte	0x04, 0x10
        /*00aa*/ 	.short	(.L_31 - .L_30)
.L_30:
        /*00ac*/ 	.word	0x00000080
        /*00b0*/ 	.word	0x00000001
        /*00b4*/ 	.word	0x00000001


	//----- nvinfo : EIATTR_CBANK_PARAM_SIZE
	.align		4
.L_31:
        /*00b8*/ 	.byte	0x03, 0x19
        /*00ba*/ 	.short	0x0044


	//----- nvinfo : EIATTR_PARAM_CBANK
	.align		4
        /*00bc*/ 	.byte	0x04, 0x0a
        /*00be*/ 	.short	(.L_33 - .L_32)
	.align		4
.L_32:
        /*00c0*/ 	.word	index@(.nv.constant0.triton_poi_fused_add_convolution_25)
        /*00c4*/ 	.short	0x0210
        /*00c6*/ 	.short	0x0044


	//----- nvinfo : EIATTR_SW_WAR
	.align		4
.L_33:
        /*00c8*/ 	.byte	0x04, 0x36
        /*00ca*/ 	.short	(.L_35 - .L_34)
.L_34:
        /*00cc*/ 	.word	0x00000008
.L_35:


//--------------------- .nv.callgraph             --------------------------
	.section	.nv.callgraph,"",@"SHT_CUDA_CALLGRAPH"
	.align	4
	.sectionentsize	8
	.align		4
        /*0000*/ 	.word	0x00000000
	.align		4
        /*0004*/ 	.word	0xffffffff
	.align		4
        /*0008*/ 	.word	0x00000000
	.align		4
        /*000c*/ 	.word	0xfffffffe
	.align		4
        /*0010*/ 	.word	0x00000000
	.align		4
        /*0014*/ 	.word	0xfffffffd
	.align		4
        /*0018*/ 	.word	0x00000000
	.align		4
        /*001c*/ 	.word	0xfffffffc


//--------------------- .text.triton_poi_fused_add_convolution_25 --------------------------
	.section	.text.triton_poi_fused_add_convolution_25,"ax",@progbits
	.align	128
        .global         triton_poi_fused_add_convolution_25
        .type           triton_poi_fused_add_convolution_25,@function
        .size           triton_poi_fused_add_convolution_25,(.L_x_1 - triton_poi_fused_add_convolution_25)
        .other          triton_poi_fused_add_convolution_25,@"STO_CUDA_ENTRY STV_DEFAULT"
triton_poi_fused_add_convolution_25:
.text.triton_poi_fused_add_convolution_25:
[----:B------:R-:W-:Y:S01]  /*0000*/  LDC R1, c[0x0][0x28] ;  /* 0x00000a00ff017b82 */ /* 0x000fe20000000800 */
[----:B------:R-:W1:Y:S07]  /*0010*/  S2R R0, SR_TID.X ;  /* 0x0000000000007919 */ /* 0x000e6e0000002100 */
[----:B------:R-:W2:Y:S01]  /*0020*/  LDC.64 R18, c[0x0][0x228] ;  /* 0x00008a00ff127b82 */ /* 0x000ea20000000a00 */
[----:B------:R-:W-:Y:S01]  /*0030*/  ULDC.64 UR4, c[0x0][0x208] ;  /* 0x0000820000047ab9 */ /* 0x000fe20000000a00 */
[----:B------:R-:W3:Y:S06]  /*0040*/  S2R R9, SR_CTAID.X ;  /* 0x0000000000097919 */ /* 0x000eec0000002500 */
[----:B------:R-:W4:Y:S08]  /*0050*/  LDC.64 R20, c[0x0][0x218] ;  /* 0x00008600ff147b82 */ /* 0x000f300000000a00 */
[----:B------:R-:W5:Y:S08]  /*0060*/  LDC.64 R16, c[0x0][0x220] ;  /* 0x00008800ff107b82 */ /* 0x000f700000000a00 */
[----:B------:R-:W2:Y:S01]  /*0070*/  LDC.64 R6, c[0x0][0x210] ;  /* 0x00008400ff067b82 */ /* 0x000ea20000000a00 */
[----:B-1----:R-:W-:-:S07]  /*0080*/  SHF.L.U32 R0, R0, 0x1, RZ ;  /* 0x0000000100007819 */ /* 0x002fce00000006ff */
[----:B------:R-:W1:Y:S01]  /*0090*/  LDC.64 R14, c[0x0][0x230] ;  /* 0x00008c00ff0e7b82 */ /* 0x000e620000000a00 */
[----:B---3--:R-:W-:Y:S02]  /*00a0*/  SHF.R.S32.HI R2, RZ, 0x17, R9 ;  /* 0x00000017ff027819 */ /* 0x008fe40000011409 */
[----:B------:R-:W-:Y:S02]  /*00b0*/  LOP3.LUT R0, R0, 0xfe, RZ, 0xc0, !PT ;  /* 0x000000fe00007812 */ /* 0x000fe400078ec0ff */
[----:B------:R-:W-:-:S03]  /*00c0*/  SGXT R2, R2, 0x1 ;  /* 0x000000010202781a */ /* 0x000fc60000000200 */
[----:B------:R-:W3:Y:S01]  /*00d0*/  LDC.64 R12, c[0x0][0x238] ;  /* 0x00008e00ff0c7b82 */ /* 0x000ee20000000a00 */
[----:B------:R-:W-:-:S04]  /*00e0*/  LEA R9, R9, R0, 0x8 ;  /* 0x0000000009097211 */ /* 0x000fc800078e40ff */
[----:B------:R-:W-:-:S03]  /*00f0*/  LEA.HI R2, R2, R9, RZ, 0xc ;  /* 0x0000000902027211 */ /* 0x000fc600078f60ff */
[----:B------:R-:W3:Y:S01]  /*0100*/  LDC.64 R4, c[0x0][0x240] ;  /* 0x00009000ff047b82 */ /* 0x000ee20000000a00 */
[----:B------:R-:W-:-:S04]  /*0110*/  SHF.R.S32.HI R11, RZ, 0xc, R2 ;  /* 0x0000000cff0b7819 */ /* 0x000fc80000011402 */
[----:B------:R-:W-:-:S03]  /*0120*/  LEA.HI R0, R11, R11, RZ, 0x2 ;  /* 0x0000000b0b007211 */ /* 0x000fc600078f10ff */
[----:B------:R-:W3:Y:S01]  /*0130*/  LDC.64 R2, c[0x0][0x248] ;  /* 0x00009200ff027b82 */ /* 0x000ee20000000a00 */
[----:B------:R-:W-:-:S04]  /*0140*/  LOP3.LUT R0, R0, 0xfffffffc, RZ, 0xc0, !PT ;  /* 0xfffffffc00007812 */ /* 0x000fc800078ec0ff */
[----:B------:R-:W-:Y:S01]  /*0150*/  IADD3 R11, R11, -R0, RZ ;  /* 0x800000000b0b7210 */ /* 0x000fe20007ffe0ff */
[----:B0-2---:R-:W-:-:S04]  /*0160*/  IMAD.WIDE R6, R9, 0x4, R6 ;  /* 0x0000000409067825 */ /* 0x005fc800078e0206 */
[----:B------:R-:W-:-:S04]  /*0170*/  IMAD.WIDE R22, R11, 0x4, R18 ;  /* 0x000000040b167825 */ /* 0x000fc800078e0212 */
[----:B----4-:R-:W-:Y:S01]  /*0180*/  IMAD.WIDE R20, R11, 0x4, R20 ;  /* 0x000000040b147825 */ /* 0x010fe200078e0214 */
[----:B------:R-:W2:Y:S03]  /*0190*/  LDG.E.EL R8, desc[UR4][R22.64] ;  /* 0x0000000416087981 */ /* 0x000ea6000c2e1900 */
[C---:B-----5:R-:W-:Y:S01]  /*01a0*/  IMAD.WIDE R18, R9.reuse, 0x4, R16 ;  /* 0x0000000409127825 */ /* 0x060fe200078e0210 */
[----:B------:R-:W4:Y:S03]  /*01b0*/  LDG.E.EL R0, desc[UR4][R20.64] ;  /* 0x0000000414007981 */ /* 0x000f26000c2e1900 */
[----:B-1----:R-:W-:Y:S02]  /*01c0*/  IMAD.WIDE R16, R9, 0x4, R14 ;  /* 0x0000000409107825 */ /* 0x002fe400078e020e */
[----:B------:R-:W4:Y:S02]  /*01d0*/  LDG.E.64 R14, desc[UR4][R6.64] ;  /* 0x00000004060e7981 */ /* 0x000f24000c1e1b00 */
[----:B---3--:R-:W-:-:S02]  /*01e0*/  IMAD.WIDE R24, R11, 0x4, R12 ;  /* 0x000000040b187825 */ /* 0x008fc400078e020c */
[----:B------:R-:W2:Y:S02]  /*01f0*/  LDG.E.64 R12, desc[UR4][R18.64] ;  /* 0x00000004120c7981 */ /* 0x000ea4000c1e1b00 */
[----:B------:R-:W-:Y:S02]  /*0200*/  IMAD.WIDE R26, R11, 0x4, R2 ;  /* 0x000000040b1a7825 */ /* 0x000fe400078e0202 */
[----:B------:R-:W3:Y:S02]  /*0210*/  LDG.E.EL R10, desc[UR4][R24.64] ;  /* 0x00000004180a7981 */ /* 0x000ee4000c2e1900 */
[----:B------:R-:W-:Y:S02]  /*0220*/  IMAD.WIDE R2, R9, 0x4, R4 ;  /* 0x0000000409027825 */ /* 0x000fe400078e0204 */
[----:B------:R-:W3:Y:S04]  /*0230*/  LDG.E.64 R16, desc[UR4][R16.64] ;  /* 0x0000000410107981 */ /* 0x000ee8000c1e1b00 */
[----:B------:R-:W5:Y:S04]  /*0240*/  LDG.E.EL R26, desc[UR4][R26.64] ;  /* 0x000000041a1a7981 */ /* 0x000f68000c2e1900 */
[----:B------:R-:W5:Y:S01]  /*0250*/  LDG.E.64 R2, desc[UR4][R2.64] ;  /* 0x0000000402027981 */ /* 0x000f62000c1e1b00 */
[--C-:B----4-:R-:W-:Y:S01]  /*0260*/  FADD R14, R14, R0.reuse ;  /* 0x000000000e0e7221 */ /* 0x110fe20000000000 */
[----:B------:R-:W-:Y:S01]  /*0270*/  FADD R15, R15, R0 ;  /* 0x000000000f0f7221 */ /* 0x000fe20000000000 */
[--C-:B--2---:R-:W-:Y:S01]  /*0280*/  FADD R5, R12, R8.reuse ;  /* 0x000000080c057221 */ /* 0x104fe20000000000 */
[----:B------:R-:W-:-:S03]  /*0290*/  FADD R8, R13, R8 ;  /* 0x000000080d087221 */ /* 0x000fc60000000000 */
[----:B------:R-:W-:Y:S01]  /*02a0*/  FADD R5, R14, R5 ;  /* 0x000000050e057221 */ /* 0x000fe20000000000 */
[----:B------:R-:W-:Y:S01]  /*02b0*/  FADD R8, R15, R8 ;  /* 0x000000080f087221 */ /* 0x000fe20000000000 */
[--C-:B---3--:R-:W-:Y:S01]  /*02c0*/  FADD R0, R16, R10.reuse ;  /* 0x0000000a10007221 */ /* 0x108fe20000000000 */
[----:B------:R-:W-:-:S03]  /*02d0*/  FADD R9, R17, R10 ;  /* 0x0000000a11097221 */ /* 0x000fc60000000000 */
[----:B------:R-:W-:Y:S01]  /*02e0*/  FADD R5, R5, R0 ;  /* 0x0000000005057221 */ /* 0x000fe20000000000 */
[----:B------:R-:W-:Y:S01]  /*02f0*/  FADD R8, R8, R9 ;  /* 0x0000000908087221 */ /* 0x000fe20000000000 */
[--C-:B-----5:R-:W-:Y:S01]  /*0300*/  FADD R0, R2, R26.reuse ;  /* 0x0000001a02007221 */ /* 0x120fe20000000000 */
[----:B------:R-:W-:-:S03]  /*0310*/  FADD R3, R3, R26 ;  /* 0x0000001a03037221 */ /* 0x000fc60000000000 */
[----:B------:R-:W-:Y:S01]  /*0320*/  FADD R2, R0, R5 ;  /* 0x0000000500027221 */ /* 0x000fe20000000000 */
[----:B------:R-:W-:-:S05]  /*0330*/  FADD R3, R3, R8 ;  /* 0x0000000803037221 */ /* 0x000fca0000000000 */
[----:B------:R-:W-:Y:S01]  /*0340*/  STG.E.64 desc[UR4][R6.64], R2 ;  /* 0x0000000206007986 */ /* 0x000fe2000c101b04 */
[----:B------:R-:W-:Y:S05]  /*0350*/  EXIT ;  /* 0x000000000000794d */ /* 0x000fea0003800000 */
.L_x_0:
[----:B------:R-:W-:-:S00]  /*0360*/  BRA `(.L_x_0) ;  /* 0xfffffffc00fc7947 */ /* 0x000fc0000383ffff */
[----:B------:R-:W-:-:S00]  /*0370*/  NOP ;  /* 0x0000000000007918 */ /* 0x000fc00000000000 */
        /* <DEDUP_REMOVED lines=8> */
.L_x_1:


//--------------------- .nv.constant0.triton_poi_fused_add_convolution_25 --------------------------
	.section	.nv.constant0.triton_poi_fused_add_convolution_25,"a",@progbits
	.sectionflags	@""
	.align	4
.nv.constant0.triton_poi_fused_add_convolution_25:
	.zero		596
